//
// Generated by NVIDIA NVVM Compiler
//
// Compiler Build ID: CL-36424714
// Cuda compilation tools, release 13.0, V13.0.88
// Based on NVVM 20.0.0
//

.version 9.0
.target sm_100
.address_size 64

	// .globl	_Z10naive_GEMMPfS_S_jjj

.visible .entry _Z10naive_GEMMPfS_S_jjj(
	.param .u64 .ptr .align 1 _Z10naive_GEMMPfS_S_jjj_param_0,
	.param .u64 .ptr .align 1 _Z10naive_GEMMPfS_S_jjj_param_1,
	.param .u64 .ptr .align 1 _Z10naive_GEMMPfS_S_jjj_param_2,
	.param .u32 _Z10naive_GEMMPfS_S_jjj_param_3,
	.param .u32 _Z10naive_GEMMPfS_S_jjj_param_4,
	.param .u32 _Z10naive_GEMMPfS_S_jjj_param_5
)
{
	.reg .pred 	%p<13>;
	.reg .b32 	%r<92>;
	.reg .b32 	%f<68>;
	.reg .b64 	%rd<69>;

	ld.param.u64 	%rd4, [_Z10naive_GEMMPfS_S_jjj_param_0];
	ld.param.u64 	%rd5, [_Z10naive_GEMMPfS_S_jjj_param_1];
	ld.param.u64 	%rd3, [_Z10naive_GEMMPfS_S_jjj_param_2];
	ld.param.u32 	%r46, [_Z10naive_GEMMPfS_S_jjj_param_3];
	ld.param.u32 	%r44, [_Z10naive_GEMMPfS_S_jjj_param_4];
	ld.param.u32 	%r45, [_Z10naive_GEMMPfS_S_jjj_param_5];
	cvta.to.global.u64 	%rd1, %rd5;
	cvta.to.global.u64 	%rd2, %rd4;
	mov.u32 	%r47, %ctaid.y;
	mov.u32 	%r48, %ntid.y;
	mov.u32 	%r49, %tid.y;
	mad.lo.s32 	%r1, %r47, %r48, %r49;
	mov.u32 	%r50, %ctaid.x;
	mov.u32 	%r51, %ntid.x;
	mul.lo.s32 	%r2, %r50, %r51;
	mov.u32 	%r3, %tid.x;
	add.s32 	%r4, %r2, %r3;
	setp.ge.u32 	%p1, %r1, %r46;
	setp.ge.u32 	%p2, %r4, %r44;
	or.pred  	%p3, %p1, %p2;
	@%p3 bra 	$L__BB0_14;
	setp.eq.s32 	%p4, %r45, 0;
	mov.f32 	%f67, 0f00000000;
	@%p4 bra 	$L__BB0_13;
	mul.lo.s32 	%r5, %r45, %r1;
	and.b32  	%r6, %r45, 7;
	setp.lt.u32 	%p5, %r45, 8;
	mov.f32 	%f67, 0f00000000;
	mov.b32 	%r90, 0;
	@%p5 bra 	$L__BB0_5;
	and.b32  	%r90, %r45, -8;
	neg.s32 	%r88, %r90;
	add.s32 	%r53, %r3, %r44;
	add.s32 	%r87, %r53, %r2;
	shl.b32 	%r10, %r44, 3;
	shl.b32 	%r54, %r44, 1;
	add.s32 	%r86, %r4, %r54;
	mad.lo.s32 	%r85, %r44, 3, %r4;
	shl.b32 	%r55, %r44, 2;
	add.s32 	%r84, %r4, %r55;
	mad.lo.s32 	%r83, %r44, 5, %r4;
	mad.lo.s32 	%r82, %r44, 6, %r4;
	mad.lo.s32 	%r81, %r44, 7, %r4;
	add.s32 	%r79, %r5, 3;
	mov.f32 	%f67, 0f00000000;
	mov.u32 	%r80, %r4;
$L__BB0_4:
	.pragma "nounroll";
	add.s32 	%r56, %r79, -3;
	mul.wide.u32 	%rd6, %r56, 4;
	add.s64 	%rd7, %rd2, %rd6;
	ld.global.f32 	%f17, [%rd7];
	mul.wide.u32 	%rd8, %r80, 4;
	add.s64 	%rd9, %rd1, %rd8;
	ld.global.f32 	%f18, [%rd9];
	fma.rn.f32 	%f19, %f17, %f18, %f67;
	add.s32 	%r57, %r79, -2;
	mul.wide.u32 	%rd10, %r57, 4;
	add.s64 	%rd11, %rd2, %rd10;
	ld.global.f32 	%f20, [%rd11];
	mul.wide.u32 	%rd12, %r87, 4;
	add.s64 	%rd13, %rd1, %rd12;
	ld.global.f32 	%f21, [%rd13];
	fma.rn.f32 	%f22, %f20, %f21, %f19;
	add.s32 	%r58, %r79, -1;
	mul.wide.u32 	%rd14, %r58, 4;
	add.s64 	%rd15, %rd2, %rd14;
	ld.global.f32 	%f23, [%rd15];
	mul.wide.u32 	%rd16, %r86, 4;
	add.s64 	%rd17, %rd1, %rd16;
	ld.global.f32 	%f24, [%rd17];
	fma.rn.f32 	%f25, %f23, %f24, %f22;
	add.s32 	%r59, %r79, 4;
	mul.wide.u32 	%rd18, %r79, 4;
	add.s64 	%rd19, %rd2, %rd18;
	ld.global.f32 	%f26, [%rd19];
	mul.wide.u32 	%rd20, %r85, 4;
	add.s64 	%rd21, %rd1, %rd20;
	ld.global.f32 	%f27, [%rd21];
	fma.rn.f32 	%f28, %f26, %f27, %f25;
	add.s32 	%r60, %r79, 1;
	mul.wide.u32 	%rd22, %r60, 4;
	add.s64 	%rd23, %rd2, %rd22;
	ld.global.f32 	%f29, [%rd23];
	mul.wide.u32 	%rd24, %r84, 4;
	add.s64 	%rd25, %rd1, %rd24;
	ld.global.f32 	%f30, [%rd25];
	fma.rn.f32 	%f31, %f29, %f30, %f28;
	add.s32 	%r61, %r79, 2;
	mul.wide.u32 	%rd26, %r61, 4;
	add.s64 	%rd27, %rd2, %rd26;
	ld.global.f32 	%f32, [%rd27];
	mul.wide.u32 	%rd28, %r83, 4;
	add.s64 	%rd29, %rd1, %rd28;
	ld.global.f32 	%f33, [%rd29];
	fma.rn.f32 	%f34, %f32, %f33, %f31;
	add.s32 	%r62, %r79, 3;
	mul.wide.u32 	%rd30, %r62, 4;
	add.s64 	%rd31, %rd2, %rd30;
	ld.global.f32 	%f35, [%rd31];
	mul.wide.u32 	%rd32, %r82, 4;
	add.s64 	%rd33, %rd1, %rd32;
	ld.global.f32 	%f36, [%rd33];
	fma.rn.f32 	%f37, %f35, %f36, %f34;
	mul.wide.u32 	%rd34, %r59, 4;
	add.s64 	%rd35, %rd2, %rd34;
	ld.global.f32 	%f38, [%rd35];
	mul.wide.u32 	%rd36, %r81, 4;
	add.s64 	%rd37, %rd1, %rd36;
	ld.global.f32 	%f39, [%rd37];
	fma.rn.f32 	%f67, %f38, %f39, %f37;
	add.s32 	%r88, %r88, 8;
	add.s32 	%r87, %r87, %r10;
	add.s32 	%r86, %r86, %r10;
	add.s32 	%r85, %r85, %r10;
	add.s32 	%r84, %r84, %r10;
	add.s32 	%r83, %r83, %r10;
	add.s32 	%r82, %r82, %r10;
	add.s32 	%r81, %r81, %r10;
	add.s32 	%r80, %r80, %r10;
	add.s32 	%r79, %r79, 8;
	setp.ne.s32 	%p6, %r88, 0;
	@%p6 bra 	$L__BB0_4;
$L__BB0_5:
	setp.eq.s32 	%p7, %r6, 0;
	@%p7 bra 	$L__BB0_13;
	and.b32  	%r39, %r45, 3;
	setp.lt.u32 	%p8, %r6, 4;
	@%p8 bra 	$L__BB0_8;
	add.s32 	%r63, %r90, %r5;
	mul.wide.u32 	%rd38, %r63, 4;
	add.s64 	%rd39, %rd2, %rd38;
	ld.global.f32 	%f41, [%rd39];
	mad.lo.s32 	%r64, %r90, %r44, %r4;
	mul.wide.u32 	%rd40, %r64, 4;
	add.s64 	%rd41, %rd1, %rd40;
	ld.global.f32 	%f42, [%rd41];
	fma.rn.f32 	%f43, %f41, %f42, %f67;
	add.s32 	%r65, %r63, 1;
	mul.wide.u32 	%rd42, %r65, 4;
	add.s64 	%rd43, %rd2, %rd42;
	ld.global.f32 	%f44, [%rd43];
	add.s32 	%r66, %r64, %r44;
	mul.wide.u32 	%rd44, %r66, 4;
	add.s64 	%rd45, %rd1, %rd44;
	ld.global.f32 	%f45, [%rd45];
	fma.rn.f32 	%f46, %f44, %f45, %f43;
	add.s32 	%r67, %r63, 2;
	mul.wide.u32 	%rd46, %r67, 4;
	add.s64 	%rd47, %rd2, %rd46;
	ld.global.f32 	%f47, [%rd47];
	add.s32 	%r68, %r66, %r44;
	mul.wide.u32 	%rd48, %r68, 4;
	add.s64 	%rd49, %rd1, %rd48;
	ld.global.f32 	%f48, [%rd49];
	fma.rn.f32 	%f49, %f47, %f48, %f46;
	add.s32 	%r69, %r63, 3;
	mul.wide.u32 	%rd50, %r69, 4;
	add.s64 	%rd51, %rd2, %rd50;
	ld.global.f32 	%f50, [%rd51];
	add.s32 	%r70, %r68, %r44;
	mul.wide.u32 	%rd52, %r70, 4;
	add.s64 	%rd53, %rd1, %rd52;
	ld.global.f32 	%f51, [%rd53];
	fma.rn.f32 	%f67, %f50, %f51, %f49;
	add.s32 	%r90, %r90, 4;
$L__BB0_8:
	setp.eq.s32 	%p9, %r39, 0;
	@%p9 bra 	$L__BB0_13;
	setp.eq.s32 	%p10, %r39, 1;
	@%p10 bra 	$L__BB0_11;
	add.s32 	%r71, %r90, %r5;
	mul.wide.u32 	%rd54, %r71, 4;
	add.s64 	%rd55, %rd2, %rd54;
	ld.global.f32 	%f53, [%rd55];
	mad.lo.s32 	%r72, %r90, %r44, %r4;
	mul.wide.u32 	%rd56, %r72, 4;
	add.s64 	%rd57, %rd1, %rd56;
	ld.global.f32 	%f54, [%rd57];
	fma.rn.f32 	%f55, %f53, %f54, %f67;
	add.s32 	%r73, %r71, 1;
	mul.wide.u32 	%rd58, %r73, 4;
	add.s64 	%rd59, %rd2, %rd58;
	ld.global.f32 	%f56, [%rd59];
	add.s32 	%r74, %r72, %r44;
	mul.wide.u32 	%rd60, %r74, 4;
	add.s64 	%rd61, %rd1, %rd60;
	ld.global.f32 	%f57, [%rd61];
	fma.rn.f32 	%f67, %f56, %f57, %f55;
	add.s32 	%r90, %r90, 2;
$L__BB0_11:
	and.b32  	%r75, %r45, 1;
	setp.eq.b32 	%p11, %r75, 1;
	not.pred 	%p12, %p11;
	@%p12 bra 	$L__BB0_13;
	add.s32 	%r76, %r90, %r5;
	mul.wide.u32 	%rd62, %r76, 4;
	add.s64 	%rd63, %rd2, %rd62;
	ld.global.f32 	%f58, [%rd63];
	mad.lo.s32 	%r77, %r90, %r44, %r4;
	mul.wide.u32 	%rd64, %r77, 4;
	add.s64 	%rd65, %rd1, %rd64;
	ld.global.f32 	%f59, [%rd65];
	fma.rn.f32 	%f67, %f58, %f59, %f67;
$L__BB0_13:
	mad.lo.s32 	%r78, %r44, %r1, %r4;
	cvta.to.global.u64 	%rd66, %rd3;
	mul.wide.u32 	%rd67, %r78, 4;
	add.s64 	%rd68, %rd66, %rd67;
	st.global.f32 	[%rd68], %f67;
$L__BB0_14:
	ret;

}


// ===== COMPILED SASS (sm_100) =====

	.target	sm_100

	.elftype	@"ET_EXEC"


//--------------------- .note.nv.tkinfo           --------------------------
	.section	.note.nv.tkinfo,"",@"SHT_NOTE"
	.sectionflags	@"SHF_NOTE_NV_TKINFO"
	.tkinfo
        /*0018*/ 	.word	0x00000002
        /*0030*/ 	.string	""
        /*0030*/ 	.string	"ptxas"
        /*0030*/ 	.string	"Cuda compilation tools, release 13.0, V13.0.88"
        /*0030*/ 	.string	"Build cuda_13.0.r13.0/compiler.36424714_0"
        /*0030*/ 	.string	"-arch sm_100 -m 64 "



//--------------------- .note.nv.cuinfo           --------------------------
	.section	.note.nv.cuinfo,"",@"SHT_NOTE"
	.sectionflags	@"SHF_NOTE_NV_CUINFO"
        /*0018*/ 	.short	0x0002
        /*001a*/ 	.short	0x0064
        /*001c*/ 	.short	0x0082
	.zero		2


//--------------------- .nv.info                  --------------------------
	.section	.nv.info,"",@"SHT_CUDA_INFO"
	.align	4


	//----- nvinfo : EIATTR_REGCOUNT
	.align		4
        /*0000*/ 	.byte	0x04, 0x2f
        /*0002*/ 	.short	(.L_1 - .L_0)
	.align		4
.L_0:
        /*0004*/ 	.word	index@(_Z10naive_GEMMPfS_S_jjj)
        /*0008*/ 	.word	0x00000020


	//----- nvinfo : EIATTR_FRAME_SIZE
	.align		4
.L_1:
        /*000c*/ 	.byte	0x04, 0x11
        /*000e*/ 	.short	(.L_3 - .L_2)
	.align		4
.L_2:
        /*0010*/ 	.word	index@(_Z10naive_GEMMPfS_S_jjj)
        /*0014*/ 	.word	0x00000000


	//----- nvinfo : EIATTR_MIN_STACK_SIZE
	.align		4
.L_3:
        /*0018*/ 	.byte	0x04, 0x12
        /*001a*/ 	.short	(.L_5 - .L_4)
	.align		4
.L_4:
        /*001c*/ 	.word	index@(_Z10naive_GEMMPfS_S_jjj)
        /*0020*/ 	.word	0x00000000
.L_5:


//--------------------- .nv.compat                --------------------------
	.section	.nv.compat,"",@"SHT_CUDA_COMPAT_INFO"
	.align	4
        /*0000*/ 	.byte	0x02, 0x09, 0x00, 0x00, 0x02, 0x02, 0x01, 0x00, 0x02, 0x05, 0x05, 0x00, 0x03, 0x07, 0x01, 0x01
        /*0010*/ 	.byte	0x02, 0x03, 0x00, 0x00, 0x02, 0x06, 0x01, 0x00, 0x04, 0x0b, 0x08, 0x00, 0x09, 0x00, 0x00, 0x00
        /*0020*/ 	.byte	0x00, 0x00, 0x00, 0x00


//--------------------- .nv.info._Z10naive_GEMMPfS_S_jjj --------------------------
	.section	.nv.info._Z10naive_GEMMPfS_S_jjj,"",@"SHT_CUDA_INFO"
	.sectionflags	@""
	.align	4


	//----- nvinfo : EIATTR_CUDA_API_VERSION
	.align		4
        /*0000*/ 	.byte	0x04, 0x37
        /*0002*/ 	.short	(.L_7 - .L_6)
.L_6:
        /*0004*/ 	.word	0x00000082


	//----- nvinfo : EIATTR_KPARAM_INFO
	.align		4
.L_7:
        /*0008*/ 	.byte	0x04, 0x17
        /*000a*/ 	.short	(.L_9 - .L_8)
.L_8:
        /*000c*/ 	.word	0x00000000
        /*0010*/ 	.short	0x0005
        /*0012*/ 	.short	0x0020
        /*0014*/ 	.byte	0x00, 0xf0, 0x11, 0x00


	//----- nvinfo : EIATTR_KPARAM_INFO
	.align		4
.L_9:
        /*0018*/ 	.byte	0x04, 0x17
        /*001a*/ 	.short	(.L_11 - .L_10)
.L_10:
        /*001c*/ 	.word	0x00000000
        /*0020*/ 	.short	0x0004
        /*0022*/ 	.short	0x001c
        /*0024*/ 	.byte	0x00, 0xf0, 0x11, 0x00


	//----- nvinfo : EIATTR_KPARAM_INFO
	.align		4
.L_11:
        /*0028*/ 	.byte	0x04, 0x17
        /*002a*/ 	.short	(.L_13 - .L_12)
.L_12:
        /*002c*/ 	.word	0x00000000
        /*0030*/ 	.short	0x0003
        /*0032*/ 	.short	0x0018
        /*0034*/ 	.byte	0x00, 0xf0, 0x11, 0x00


	//----- nvinfo : EIATTR_KPARAM_INFO
	.align		4
.L_13:
        /*0038*/ 	.byte	0x04, 0x17
        /*003a*/ 	.short	(.L_15 - .L_14)
.L_14:
        /*003c*/ 	.word	0x00000000
        /*0040*/ 	.short	0x0002
        /*0042*/ 	.short	0x0010
        /*0044*/ 	.byte	0x00, 0xf5, 0x21, 0x00


	//----- nvinfo : EIATTR_KPARAM_INFO
	.align		4
.L_15:
        /*0048*/ 	.byte	0x04, 0x17
        /*004a*/ 	.short	(.L_17 - .L_16)
.L_16:
        /*004c*/ 	.word	0x00000000
        /*0050*/ 	.short	0x0001
        /*0052*/ 	.short	0x0008
        /*0054*/ 	.byte	0x00, 0xf5, 0x21, 0x00


	//----- nvinfo : EIATTR_KPARAM_INFO
	.align		4
.L_17:
        /*0058*/ 	.byte	0x04, 0x17
        /*005a*/ 	.short	(.L_19 - .L_18)
.L_18:
        /*005c*/ 	.word	0x00000000
        /*0060*/ 	.short	0x0000
        /*0062*/ 	.short	0x0000
        /*0064*/ 	.byte	0x00, 0xf5, 0x21, 0x00


	//----- nvinfo : EIATTR_SPARSE_MMA_MASK
	.align		4
.L_19:
        /*0068*/ 	.byte	0x03, 0x50
        /*006a*/ 	.short	0x0000


	//----- nvinfo : EIATTR_MAXREG_COUNT
	.align		4
        /*006c*/ 	.byte	0x03, 0x1b
        /*006e*/ 	.short	0x00ff


	//----- nvinfo : EIATTR_MERCURY_ISA_VERSION
	.align		4
        /*0070*/ 	.byte	0x03, 0x5f
        /*0072*/ 	.short	0x0101


	//----- nvinfo : EIATTR_VRC_CTA_INIT_COUNT
	.align		4
        /*0074*/ 	.byte	0x02, 0x4a
	.zero		1
	.zero		1


	//----- nvinfo : EIATTR_EXIT_INSTR_OFFSETS
	.align		4
        /*0078*/ 	.byte	0x04, 0x1c
        /*007a*/ 	.short	(.L_21 - .L_20)


	//   ....[0]....
.L_20:
        /*007c*/ 	.word	0x000000d0


	//   ....[1]....
        /*0080*/ 	.word	0x00000a80


	//----- nvinfo : EIATTR_CBANK_PARAM_SIZE
	.align		4
.L_21:
        /*0084*/ 	.byte	0x03, 0x19
        /*0086*/ 	.short	0x0024


	//----- nvinfo : EIATTR_PARAM_CBANK
	.align		4
        /*0088*/ 	.byte	0x04, 0x0a
        /*008a*/ 	.short	(.L_23 - .L_22)
	.align		4
.L_22:
        /*008c*/ 	.word	index@(.nv.constant0._Z10naive_GEMMPfS_S_jjj)
        /*0090*/ 	.short	0x0380
        /*0092*/ 	.short	0x0024


	//----- nvinfo : EIATTR_SW_WAR
	.align		4
.L_23:
        /*0094*/ 	.byte	0x04, 0x36
        /*0096*/ 	.short	(.L_25 - .L_24)
.L_24:
        /*0098*/ 	.word	0x00000008
.L_25:


//--------------------- .nv.callgraph             --------------------------
	.section	.nv.callgraph,"",@"SHT_CUDA_CALLGRAPH"
	.align	4
	.sectionentsize	8
	.align		4
        /*0000*/ 	.word	0x00000000
	.align		4
        /*0004*/ 	.word	0xffffffff
	.align		4
        /*0008*/ 	.word	0x00000000
	.align		4
        /*000c*/ 	.word	0xfffffffe
	.align		4
        /*0010*/ 	.word	0x00000000
	.align		4
        /*0014*/ 	.word	0xfffffffd
	.align		4
        /*0018*/ 	.word	0x00000000
	.align		4
        /*001c*/ 	.word	0xfffffffc


//--------------------- .text._Z10naive_GEMMPfS_S_jjj --------------------------
	.section	.text._Z10naive_GEMMPfS_S_jjj,"ax",@progbits
	.align	128
        .global         _Z10naive_GEMMPfS_S_jjj
        .type           _Z10naive_GEMMPfS_S_jjj,@function
        .size           _Z10naive_GEMMPfS_S_jjj,(.L_x_5 - _Z10naive_GEMMPfS_S_jjj)
        .other          _Z10naive_GEMMPfS_S_jjj,@"STO_CUDA_ENTRY STV_DEFAULT"
_Z10naive_GEMMPfS_S_jjj:
.text._Z10naive_GEMMPfS_S_jjj:
[----:B------:R-:W-:Y:S01]  /*0000*/  LDC R1, c[0x0][0x37c] ;  /* 0x0000df00ff017b82 */ /* 0x000fe20000000800 */
[----:B------:R-:W0:Y:S07]  /*0010*/  S2R R8, SR_TID.X ;  /* 0x0000000000087919 */ /* 0x000e2e0000002100 */
[----:B------:R-:W1:Y:S01]  /*0020*/  S2UR UR4, SR_CTAID.X ;  /* 0x00000000000479c3 */ /* 0x000e620000002500 */
[----:B------:R-:W2:Y:S07]  /*0030*/  S2R R2, SR_TID.Y ;  /* 0x0000000000027919 */ /* 0x000eae0000002200 */
[----:B------:R-:W2:Y:S01]  /*0040*/  LDC R3, c[0x0][0x364] ;  /* 0x0000d900ff037b82 */ /* 0x000ea20000000800 */
[----:B------:R-:W1:Y:S07]  /*0050*/  LDCU UR5, c[0x0][0x360] ;  /* 0x00006c00ff0577ac */ /* 0x000e6e0008000800 */
[----:B------:R-:W2:Y:S08]  /*0060*/  S2UR UR6, SR_CTAID.Y ;  /* 0x00000000000679c3 */ /* 0x000eb00000002600 */
[----:B------:R-:W3:Y:S01]  /*0070*/  LDC.64 R4, c[0x0][0x398] ;  /* 0x0000e600ff047b82 */ /* 0x000ee20000000a00 */
[----:B-1----:R-:W-:-:S06]  /*0080*/  UIMAD UR4, UR4, UR5, URZ ;  /* 0x00000005040472a4 */ /* 0x002fcc000f8e02ff */
[----:B0-----:R-:W-:Y:S01]  /*0090*/  IADD3 R0, PT, PT, R8, UR4, RZ ;  /* 0x0000000408007c10 */ /* 0x001fe2000fffe0ff */
[----:B--2---:R-:W-:-:S03]  /*00a0*/  IMAD R3, R3, UR6, R2 ;  /* 0x0000000603037c24 */ /* 0x004fc6000f8e0202 */
[----:B---3--:R-:W-:-:S04]  /*00b0*/  ISETP.GE.U32.AND P0, PT, R0, R5, PT ;  /* 0x000000050000720c */ /* 0x008fc80003f06070 */
[----:B------:R-:W-:-:S13]  /*00c0*/  ISETP.GE.U32.OR P0, PT, R3, R4, P0 ;  /* 0x000000040300720c */ /* 0x000fda0000706470 */
[----:B------:R-:W-:Y:S05]  /*00d0*/  @P0 EXIT ;  /* 0x000000000000094d */ /* 0x000fea0003800000 */
[----:B------:R-:W0:Y:S01]  /*00e0*/  LDC R2, c[0x0][0x3a0] ;  /* 0x0000e800ff027b82 */ /* 0x000e220000000800 */
[----:B------:R-:W1:Y:S01]  /*00f0*/  LDCU.64 UR6, c[0x0][0x358] ;  /* 0x00006b00ff0677ac */ /* 0x000e620008000a00 */
[----:B------:R-:W-:Y:S01]  /*0100*/  HFMA2 R25, -RZ, RZ, 0, 0 ;  /* 0x00000000ff197431 */ /* 0x000fe200000001ff */
[----:B0-----:R-:W-:-:S13]  /*0110*/  ISETP.NE.AND P0, PT, R2, RZ, PT ;  /* 0x000000ff0200720c */ /* 0x001fda0003f05270 */
[----:B-1----:R-:W-:Y:S05]  /*0120*/  @!P0 BRA `(.L_x_0) ;  /* 0x0000000800448947 */ /* 0x002fea0003800000 */
[C---:B------:R-:W-:Y:S02]  /*0130*/  ISETP.GE.U32.AND P1, PT, R2.reuse, 0x8, PT ;  /* 0x000000080200780c */ /* 0x040fe40003f26070 */
[----:B------:R-:W-:Y:S02]  /*0140*/  LOP3.LUT R6, R2, 0x7, RZ, 0xc0, !PT ;  /* 0x0000000702067812 */ /* 0x000fe400078ec0ff */
[----:B------:R-:W-:Y:S02]  /*0150*/  MOV R25, RZ ;  /* 0x000000ff00197202 */ /* 0x000fe40000000f00 */
[----:B------:R-:W-:Y:S02]  /*0160*/  ISETP.NE.AND P0, PT, R6, RZ, PT ;  /* 0x000000ff0600720c */ /* 0x000fe40003f05270 */
[----:B------:R-:W-:-:S05]  /*0170*/  MOV R7, RZ ;  /* 0x000000ff00077202 */ /* 0x000fca0000000f00 */
[----:B------:R-:W-:Y:S06]  /*0180*/  @!P1 BRA `(.L_x_1) ;  /* 0x0000000400249947 */ /* 0x000fec0003800000 */
[----:B------:R-:W-:Y:S01]  /*0190*/  LOP3.LUT R7, R2, 0xfffffff8, RZ, 0xc0, !PT ;  /* 0xfffffff802077812 */ /* 0x000fe200078ec0ff */
[C---:B------:R-:W-:Y:S01]  /*01a0*/  IMAD R10, R5.reuse, 0x3, R0 ;  /* 0x00000003050a7824 */ /* 0x040fe200078e0200 */
[C---:B------:R-:W-:Y:S01]  /*01b0*/  IADD3 R4, PT, PT, R5.reuse, UR4, R8 ;  /* 0x0000000405047c10 */ /* 0x040fe2000fffe008 */
[C-C-:B------:R-:W-:Y:S01]  /*01c0*/  IMAD R14, R5.reuse, 0x5, R0.reuse ;  /* 0x00000005050e7824 */ /* 0x140fe200078e0200 */
[CC--:B------:R-:W-:Y:S01]  /*01d0*/  LEA R8, R5.reuse, R0.reuse, 0x1 ;  /* 0x0000000005087211 */ /* 0x0c0fe200078e08ff */
[C-C-:B------:R-:W-:Y:S01]  /*01e0*/  IMAD R9, R5.reuse, 0x6, R0.reuse ;  /* 0x0000000605097824 */ /* 0x140fe200078e0200 */
[C---:B------:R-:W-:Y:S01]  /*01f0*/  LEA R12, R5.reuse, R0, 0x2 ;  /* 0x00000000050c7211 */ /* 0x040fe200078e10ff */
[----:B------:R-:W-:Y:S01]  /*0200*/  IMAD R11, R5, 0x7, R0 ;  /* 0x00000007050b7824 */ /* 0x000fe200078e0200 */
[----:B------:R-:W-:Y:S01]  /*0210*/  MOV R25, RZ ;  /* 0x000000ff00197202 */ /* 0x000fe20000000f00 */
[----:B------:R-:W-:Y:S01]  /*0220*/  IMAD R15, R3, R2, 0x3 ;  /* 0x00000003030f7424 */ /* 0x000fe200078e0202 */
[----:B------:R-:W-:-:S02]  /*0230*/  MOV R13, R0 ;  /* 0x00000000000d7202 */ /* 0x000fc40000000f00 */
[----:B------:R-:W-:-:S07]  /*0240*/  IADD3 R24, PT, PT, -R7, RZ, RZ ;  /* 0x000000ff07187210 */ /* 0x000fce0007ffe1ff */
.L_x_2:
[----:B------:R-:W0:Y:S01]  /*0250*/  LDC.64 R20, c[0x0][0x380] ;  /* 0x0000e000ff147b82 */ /* 0x000e220000000a00 */
[----:B------:R-:W-:-:S07]  /*0260*/  IADD3 R23, PT, PT, R15, -0x3, RZ ;  /* 0xfffffffd0f177810 */ /* 0x000fce0007ffe0ff */
[----:B------:R-:W1:Y:S01]  /*0270*/  LDC.64 R16, c[0x0][0x388] ;  /* 0x0000e200ff107b82 */ /* 0x000e620000000a00 */
[----:B0-----:R-:W-:-:S06]  /*0280*/  IMAD.WIDE.U32 R22, R23, 0x4, R20 ;  /* 0x0000000417167825 */ /* 0x001fcc00078e0014 */
[----:B------:R-:W2:Y:S01]  /*0290*/  LDG.E R22, desc[UR6][R22.64] ;  /* 0x0000000616167981 */ /* 0x000ea2000c1e1900 */
[----:B-1----:R-:W-:-:S06]  /*02a0*/  IMAD.WIDE.U32 R18, R13, 0x4, R16 ;  /* 0x000000040d127825 */ /* 0x002fcc00078e0010 */
[----:B------:R-:W2:Y:S01]  /*02b0*/  LDG.E R18, desc[UR6][R18.64] ;  /* 0x0000000612127981 */ /* 0x000ea2000c1e1900 */
[----:B------:R-:W-:Y:S01]  /*02c0*/  IADD3 R27, PT, PT, R15, -0x2, RZ ;  /* 0xfffffffe0f1b7810 */ /* 0x000fe20007ffe0ff */
[----:B------:R-:W-:-:S06]  /*02d0*/  IMAD.WIDE.U32 R28, R4, 0x4, R16 ;  /* 0x00000004041c7825 */ /* 0x000fcc00078e0010 */
[----:B------:R-:W3:Y:S01]  /*02e0*/  LDG.E R28, desc[UR6][R28.64] ;  /* 0x000000061c1c7981 */ /* 0x000ee2000c1e1900 */
[----:B--2---:R-:W-:Y:S01]  /*02f0*/  FFMA R25, R22, R18, R25 ;  /* 0x0000001216197223 */ /* 0x004fe20000000019 */
[----:B------:R-:W-:Y:S01]  /*0300*/  IMAD.WIDE.U32 R22, R27, 0x4, R20 ;  /* 0x000000041b167825 */ /* 0x000fe200078e0014 */
[----:B------:R-:W-:-:S05]  /*0310*/  IADD3 R27, PT, PT, R15, -0x1, RZ ;  /* 0xffffffff0f1b7810 */ /* 0x000fca0007ffe0ff */
[----:B------:R-:W-:Y:S01]  /*0320*/  IMAD.WIDE.U32 R26, R27, 0x4, R20 ;  /* 0x000000041b1a7825 */ /* 0x000fe200078e0014 */
[----:B------:R-:W3:Y:S04]  /*0330*/  LDG.E R22, desc[UR6][R22.64] ;  /* 0x0000000616167981 */ /* 0x000ee8000c1e1900 */
[----:B------:R0:W2:Y:S02]  /*0340*/  LDG.E R18, desc[UR6][R26.64] ;  /* 0x000000061a127981 */ /* 0x0000a4000c1e1900 */
[----:B0-----:R-:W-:-:S05]  /*0350*/  IMAD.WIDE.U32 R26, R8, 0x4, R16 ;  /* 0x00000004081a7825 */ /* 0x001fca00078e0010 */
[----:B------:R-:W2:Y:S01]  /*0360*/  LDG.E R19, desc[UR6][R26.64] ;  /* 0x000000061a137981 */ /* 0x000ea2000c1e1900 */
[----:B------:R-:W-:Y:S01]  /*0370*/  IADD3 R23, PT, PT, R15, 0x1, RZ ;  /* 0x000000010f177810 */ /* 0x000fe20007ffe0ff */
[----:B---3--:R-:W-:-:S04]  /*0380*/  FFMA R25, R22, R28, R25 ;  /* 0x0000001c16197223 */ /* 0x008fc80000000019 */
[----:B--2---:R-:W-:Y:S01]  /*0390*/  FFMA R25, R18, R19, R25 ;  /* 0x0000001312197223 */ /* 0x004fe20000000019 */
[----:B------:R-:W-:-:S05]  /*03a0*/  IMAD.WIDE.U32 R18, R15, 0x4, R20 ;  /* 0x000000040f127825 */ /* 0x000fca00078e0014 */
[----:B------:R0:W2:Y:S02]  /*03b0*/  LDG.E R28, desc[UR6][R18.64] ;  /* 0x00000006121c7981 */ /* 0x0000a4000c1e1900 */
[----:B0-----:R-:W-:-:S04]  /*03c0*/  IMAD.WIDE.U32 R18, R23, 0x4, R20 ;  /* 0x0000000417127825 */ /* 0x001fc800078e0014 */
[--C-:B------:R-:W-:Y:S02]  /*03d0*/  IMAD.WIDE.U32 R22, R10, 0x4, R16.reuse ;  /* 0x000000040a167825 */ /* 0x100fe400078e0010 */
[----:B------:R-:W3:Y:S04]  /*03e0*/  LDG.E R18, desc[UR6][R18.64] ;  /* 0x0000000612127981 */ /* 0x000ee8000c1e1900 */
[----:B------:R0:W2:Y:S02]  /*03f0*/  LDG.E R29, desc[UR6][R22.64] ;  /* 0x00000006161d7981 */ /* 0x0000a4000c1e1900 */
[----:B0-----:R-:W-:-:S05]  /*0400*/  IMAD.WIDE.U32 R22, R12, 0x4, R16 ;  /* 0x000000040c167825 */ /* 0x001fca00078e0010 */
[----:B------:R0:W3:Y:S01]  /*0410*/  LDG.E R26, desc[UR6][R22.64] ;  /* 0x00000006161a7981 */ /* 0x0000e2000c1e1900 */
[C---:B------:R-:W-:Y:S02]  /*0420*/  IADD3 R27, PT, PT, R15.reuse, 0x3, RZ ;  /* 0x000000030f1b7810 */ /* 0x040fe40007ffe0ff */
[C---:B0-----:R-:W-:Y:S01]  /*0430*/  IADD3 R23, PT, PT, R15.reuse, 0x4, RZ ;  /* 0x000000040f177810 */ /* 0x041fe20007ffe0ff */
[----:B--2---:R-:W-:Y:S01]  /*0440*/  FFMA R25, R28, R29, R25 ;  /* 0x0000001d1c197223 */ /* 0x004fe20000000019 */
[----:B------:R-:W-:-:S05]  /*0450*/  IADD3 R29, PT, PT, R15, 0x2, RZ ;  /* 0x000000020f1d7810 */ /* 0x000fca0007ffe0ff */
[----:B------:R-:W-:-:S06]  /*0460*/  IMAD.WIDE.U32 R28, R29, 0x4, R20 ;  /* 0x000000041d1c7825 */ /* 0x000fcc00078e0014 */
[----:B------:R-:W2:Y:S01]  /*0470*/  LDG.E R28, desc[UR6][R28.64] ;  /* 0x000000061c1c7981 */ /* 0x000ea2000c1e1900 */
[----:B---3--:R-:W-:Y:S01]  /*0480*/  FFMA R25, R18, R26, R25 ;  /* 0x0000001a12197223 */ /* 0x008fe20000000019 */
[----:B------:R-:W-:-:S04]  /*0490*/  IMAD.WIDE.U32 R18, R14, 0x4, R16 ;  /* 0x000000040e127825 */ /* 0x000fc800078e0010 */
[--C-:B------:R-:W-:Y:S02]  /*04a0*/  IMAD.WIDE.U32 R26, R27, 0x4, R20.reuse ;  /* 0x000000041b1a7825 */ /* 0x100fe400078e0014 */
[----:B------:R-:W2:Y:S02]  /*04b0*/  LDG.E R18, desc[UR6][R18.64] ;  /* 0x0000000612127981 */ /* 0x000ea4000c1e1900 */
[----:B------:R-:W-:Y:S02]  /*04c0*/  IMAD.WIDE.U32 R20, R23, 0x4, R20 ;  /* 0x0000000417147825 */ /* 0x000fe400078e0014 */
[----:B------:R-:W3:Y:S02]  /*04d0*/  LDG.E R26, desc[UR6][R26.64] ;  /* 0x000000061a1a7981 */ /* 0x000ee4000c1e1900 */
[--C-:B------:R-:W-:Y:S02]  /*04e0*/  IMAD.WIDE.U32 R22, R9, 0x4, R16.reuse ;  /* 0x0000000409167825 */ /* 0x100fe400078e0010 */
[----:B------:R-:W4:Y:S02]  /*04f0*/  LDG.E R20, desc[UR6][R20.64] ;  /* 0x0000000614147981 */ /* 0x000f24000c1e1900 */
[----:B------:R-:W-:-:S02]  /*0500*/  IMAD.WIDE.U32 R16, R11, 0x4, R16 ;  /* 0x000000040b107825 */ /* 0x000fc400078e0010 */
[----:B------:R-:W3:Y:S04]  /*0510*/  LDG.E R23, desc[UR6][R22.64] ;  /* 0x0000000616177981 */ /* 0x000ee8000c1e1900 */
[----:B------:R-:W4:Y:S01]  /*0520*/  LDG.E R16, desc[UR6][R16.64] ;  /* 0x0000000610107981 */ /* 0x000f22000c1e1900 */
[----:B------:R-:W-:-:S04]  /*0530*/  IADD3 R24, PT, PT, R24, 0x8, RZ ;  /* 0x0000000818187810 */ /* 0x000fc80007ffe0ff */
[----:B------:R-:W-:Y:S02]  /*0540*/  ISETP.NE.AND P1, PT, R24, RZ, PT ;  /* 0x000000ff1800720c */ /* 0x000fe40003f25270 */
[----:B------:R-:W-:Y:S02]  /*0550*/  IADD3 R15, PT, PT, R15, 0x8, RZ ;  /* 0x000000080f0f7810 */ /* 0x000fe40007ffe0ff */
[C---:B------:R-:W-:Y:S02]  /*0560*/  LEA R4, R5.reuse, R4, 0x3 ;  /* 0x0000000405047211 */ /* 0x040fe400078e18ff */
[C---:B------:R-:W-:Y:S02]  /*0570*/  LEA R8, R5.reuse, R8, 0x3 ;  /* 0x0000000805087211 */ /* 0x040fe400078e18ff */
[C---:B------:R-:W-:Y:S02]  /*0580*/  LEA R10, R5.reuse, R10, 0x3 ;  /* 0x0000000a050a7211 */ /* 0x040fe400078e18ff */
[----:B------:R-:W-:-:S02]  /*0590*/  LEA R12, R5, R12, 0x3 ;  /* 0x0000000c050c7211 */ /* 0x000fc400078e18ff */
[C---:B------:R-:W-:Y:S02]  /*05a0*/  LEA R14, R5.reuse, R14, 0x3 ;  /* 0x0000000e050e7211 */ /* 0x040fe400078e18ff */
[C---:B------:R-:W-:Y:S02]  /*05b0*/  LEA R9, R5.reuse, R9, 0x3 ;  /* 0x0000000905097211 */ /* 0x040fe400078e18ff */
[C---:B------:R-:W-:Y:S02]  /*05c0*/  LEA R11, R5.reuse, R11, 0x3 ;  /* 0x0000000b050b7211 */ /* 0x040fe400078e18ff */
[----:B------:R-:W-:Y:S01]  /*05d0*/  LEA R13, R5, R13, 0x3 ;  /* 0x0000000d050d7211 */ /* 0x000fe200078e18ff */
[----:B--2---:R-:W-:-:S04]  /*05e0*/  FFMA R25, R28, R18, R25 ;  /* 0x000000121c197223 */ /* 0x004fc80000000019 */
[----:B---3--:R-:W-:-:S04]  /*05f0*/  FFMA R25, R26, R23, R25 ;  /* 0x000000171a197223 */ /* 0x008fc80000000019 */
[----:B----4-:R-:W-:Y:S01]  /*0600*/  FFMA R25, R20, R16, R25 ;  /* 0x0000001014197223 */ /* 0x010fe20000000019 */
[----:B------:R-:W-:Y:S06]  /*0610*/  @P1 BRA `(.L_x_2) ;  /* 0xfffffffc000c1947 */ /* 0x000fec000383ffff */
.L_x_1:
[----:B------:R-:W-:Y:S05]  /*0620*/  @!P0 BRA `(.L_x_0) ;  /* 0x0000000400048947 */ /* 0x000fea0003800000 */
[----:B------:R-:W-:Y:S02]  /*0630*/  ISETP.GE.U32.AND P0, PT, R6, 0x4, PT ;  /* 0x000000040600780c */ /* 0x000fe40003f06070 */
[----:B------:R-:W-:-:S04]  /*0640*/  LOP3.LUT R24, R2, 0x3, RZ, 0xc0, !PT ;  /* 0x0000000302187812 */ /* 0x000fc800078ec0ff */
[----:B------:R-:W-:-:S07]  /*0650*/  ISETP.NE.AND P1, PT, R24, RZ, PT ;  /* 0x000000ff1800720c */ /* 0x000fce0003f25270 */
[----:B------:R-:W-:Y:S06]  /*0660*/  @!P0 BRA `(.L_x_3) ;  /* 0x00000000007c8947 */ /* 0x000fec0003800000 */
[----:B------:R-:W0:Y:S01]  /*0670*/  LDC.64 R8, c[0x0][0x388] ;  /* 0x0000e200ff087b82 */ /* 0x000e220000000a00 */
[----:B------:R-:W-:Y:S02]  /*0680*/  IMAD R13, R3, R2, R7 ;  /* 0x00000002030d7224 */ /* 0x000fe400078e0207 */
[----:B------:R-:W-:-:S03]  /*0690*/  IMAD R6, R7, R5, R0 ;  /* 0x0000000507067224 */ /* 0x000fc600078e0200 */
[C---:B------:R-:W-:Y:S02]  /*06a0*/  IADD3 R21, PT, PT, R13.reuse, 0x1, RZ ;  /* 0x000000010d157810 */ /* 0x040fe40007ffe0ff */
[----:B------:R-:W1:Y:S01]  /*06b0*/  LDC.64 R10, c[0x0][0x380] ;  /* 0x0000e000ff0a7b82 */ /* 0x000e620000000a00 */
[C---:B------:R-:W-:Y:S02]  /*06c0*/  IADD3 R15, PT, PT, R13.reuse, 0x2, RZ ;  /* 0x000000020d0f7810 */ /* 0x040fe40007ffe0ff */
[----:B------:R-:W-:Y:S01]  /*06d0*/  IADD3 R27, PT, PT, R13, 0x3, RZ ;  /* 0x000000030d1b7810 */ /* 0x000fe20007ffe0ff */
[C---:B0-----:R-:W-:Y:S01]  /*06e0*/  IMAD.WIDE.U32 R18, R6.reuse, 0x4, R8 ;  /* 0x0000000406127825 */ /* 0x041fe200078e0008 */
[----:B------:R-:W-:-:S04]  /*06f0*/  IADD3 R6, PT, PT, R6, R5, RZ ;  /* 0x0000000506067210 */ /* 0x000fc80007ffe0ff */
[CC--:B------:R-:W-:Y:S01]  /*0700*/  IADD3 R14, PT, PT, R6.reuse, R5.reuse, RZ ;  /* 0x00000005060e7210 */ /* 0x0c0fe20007ffe0ff */
[--C-:B-1----:R-:W-:Y:S01]  /*0710*/  IMAD.WIDE.U32 R22, R13, 0x4, R10.reuse ;  /* 0x000000040d167825 */ /* 0x102fe200078e000a */
[----:B------:R-:W2:Y:S03]  /*0720*/  LDG.E R18, desc[UR6][R18.64] ;  /* 0x0000000612127981 */ /* 0x000ea6000c1e1900 */
[----:B------:R-:W-:Y:S01]  /*0730*/  IMAD.WIDE.U32 R20, R21, 0x4, R10 ;  /* 0x0000000415147825 */ /* 0x000fe200078e000a */
[----:B------:R-:W2:Y:S03]  /*0740*/  LDG.E R4, desc[UR6][R22.64] ;  /* 0x0000000616047981 */ /* 0x000ea6000c1e1900 */
[----:B------:R-:W-:Y:S01]  /*0750*/  IMAD.WIDE.U32 R16, R6, 0x4, R8 ;  /* 0x0000000406107825 */ /* 0x000fe200078e0008 */
[----:B------:R-:W-:Y:S01]  /*0760*/  IADD3 R29, PT, PT, R14, R5, RZ ;  /* 0x000000050e1d7210 */ /* 0x000fe20007ffe0ff */
[----:B------:R-:W3:Y:S02]  /*0770*/  LDG.E R20, desc[UR6][R20.64] ;  /* 0x0000000614147981 */ /* 0x000ee4000c1e1900 */
[----:B------:R-:W-:-:S02]  /*0780*/  IMAD.WIDE.U32 R12, R15, 0x4, R10 ;  /* 0x000000040f0c7825 */ /* 0x000fc400078e000a */
[----:B------:R-:W3:Y:S02]  /*0790*/  LDG.E R17, desc[UR6][R16.64] ;  /* 0x0000000610117981 */ /* 0x000ee4000c1e1900 */
[----:B------:R-:W-:Y:S02]  /*07a0*/  IMAD.WIDE.U32 R14, R14, 0x4, R8 ;  /* 0x000000040e0e7825 */ /* 0x000fe400078e0008 */
[----:B------:R-:W4:Y:S02]  /*07b0*/  LDG.E R13, desc[UR6][R12.64] ;  /* 0x000000060c0d7981 */ /* 0x000f24000c1e1900 */
[----:B------:R-:W-:Y:S02]  /*07c0*/  IMAD.WIDE.U32 R10, R27, 0x4, R10 ;  /* 0x000000041b0a7825 */ /* 0x000fe400078e000a */
[----:B------:R-:W4:Y:S02]  /*07d0*/  LDG.E R14, desc[UR6][R14.64] ;  /* 0x000000060e0e7981 */ /* 0x000f24000c1e1900 */
[----:B------:R-:W-:-:S02]  /*07e0*/  IMAD.WIDE.U32 R8, R29, 0x4, R8 ;  /* 0x000000041d087825 */ /* 0x000fc400078e0008 */
[----:B------:R-:W5:Y:S04]  /*07f0*/  LDG.E R11, desc[UR6][R10.64] ;  /* 0x000000060a0b7981 */ /* 0x000f68000c1e1900 */
[----:B------:R-:W5:Y:S01]  /*0800*/  LDG.E R8, desc[UR6][R8.64] ;  /* 0x0000000608087981 */ /* 0x000f62000c1e1900 */
[----:B------:R-:W-:Y:S01]  /*0810*/  IADD3 R7, PT, PT, R7, 0x4, RZ ;  /* 0x0000000407077810 */ /* 0x000fe20007ffe0ff */
[----:B--2---:R-:W-:-:S04]  /*0820*/  FFMA R25, R4, R18, R25 ;  /* 0x0000001204197223 */ /* 0x004fc80000000019 */
[----:B---3--:R-:W-:-:S04]  /*0830*/  FFMA R20, R20, R17, R25 ;  /* 0x0000001114147223 */ /* 0x008fc80000000019 */
[----:B----4-:R-:W-:-:S04]  /*0840*/  FFMA R20, R13, R14, R20 ;  /* 0x0000000e0d147223 */ /* 0x010fc80000000014 */
[----:B-----5:R-:W-:-:S07]  /*0850*/  FFMA R25, R11, R8, R20 ;  /* 0x000000080b197223 */ /* 0x020fce0000000014 */
.L_x_3:
[----:B------:R-:W-:Y:S05]  /*0860*/  @!P1 BRA `(.L_x_0) ;  /* 0x0000000000749947 */ /* 0x000fea0003800000 */
[----:B------:R-:W0:Y:S01]  /*0870*/  LDC.64 R16, c[0x0][0x380] ;  /* 0x0000e000ff107b82 */ /* 0x000e220000000a00 */
[----:B------:R-:W-:Y:S02]  /*0880*/  ISETP.NE.AND P0, PT, R24, 0x1, PT ;  /* 0x000000011800780c */ /* 0x000fe40003f05270 */
[----:B------:R-:W-:-:S04]  /*0890*/  LOP3.LUT R4, R2, 0x1, RZ, 0xc0, !PT ;  /* 0x0000000102047812 */ /* 0x000fc800078ec0ff */
[----:B------:R-:W-:Y:S01]  /*08a0*/  ISETP.NE.U32.AND P1, PT, R4, 0x1, PT ;  /* 0x000000010400780c */ /* 0x000fe20003f25070 */
[----:B------:R-:W1:Y:S06]  /*08b0*/  LDC.64 R8, c[0x0][0x388] ;  /* 0x0000e200ff087b82 */ /* 0x000e6c0000000a00 */
[----:B------:R-:W-:Y:S02]  /*08c0*/  @P0 IMAD R15, R3, R2, R7 ;  /* 0x00000002030f0224 */ /* 0x000fe400078e0207 */
[----:B------:R-:W2:Y:S01]  /*08d0*/  LDC.64 R10, c[0x0][0x380] ;  /* 0x0000e000ff0a7b82 */ /* 0x000ea20000000a00 */
[C---:B------:R-:W-:Y:S01]  /*08e0*/  @P0 IMAD R14, R7.reuse, R5, R0 ;  /* 0x00000005070e0224 */ /* 0x040fe200078e0200 */
[----:B------:R-:W-:-:S02]  /*08f0*/  @P0 IADD3 R7, PT, PT, R7, 0x2, RZ ;  /* 0x0000000207070810 */ /* 0x000fc40007ffe0ff */
[C---:B------:R-:W-:Y:S02]  /*0900*/  @P0 IADD3 R21, PT, PT, R15.reuse, 0x1, RZ ;  /* 0x000000010f150810 */ /* 0x040fe40007ffe0ff */
[----:B------:R-:W-:Y:S02]  /*0910*/  @P0 IADD3 R23, PT, PT, R14, R5, RZ ;  /* 0x000000050e170210 */ /* 0x000fe40007ffe0ff */
[----:B------:R-:W3:Y:S01]  /*0920*/  LDC.64 R12, c[0x0][0x388] ;  /* 0x0000e200ff0c7b82 */ /* 0x000ee20000000a00 */
[----:B0-----:R-:W-:-:S04]  /*0930*/  @P0 IMAD.WIDE.U32 R18, R15, 0x4, R16 ;  /* 0x000000040f120825 */ /* 0x001fc800078e0010 */
[----:B------:R-:W-:Y:S01]  /*0940*/  @P0 IMAD.WIDE.U32 R16, R21, 0x4, R16 ;  /* 0x0000000415100825 */ /* 0x000fe200078e0010 */
[----:B------:R-:W4:Y:S03]  /*0950*/  @P0 LDG.E R4, desc[UR6][R18.64] ;  /* 0x0000000612040981 */ /* 0x000f26000c1e1900 */
[----:B-1----:R-:W-:Y:S02]  /*0960*/  @P0 IMAD.WIDE.U32 R14, R14, 0x4, R8 ;  /* 0x000000040e0e0825 */ /* 0x002fe400078e0008 */
[----:B------:R-:W5:Y:S02]  /*0970*/  @P0 LDG.E R17, desc[UR6][R16.64] ;  /* 0x0000000610110981 */ /* 0x000f64000c1e1900 */
[----:B------:R-:W-:Y:S02]  /*0980*/  @!P1 IMAD R21, R3, R2, R7 ;  /* 0x0000000203159224 */ /* 0x000fe400078e0207 */
[----:B------:R-:W-:Y:S01]  /*0990*/  @P0 IMAD.WIDE.U32 R8, R23, 0x4, R8 ;  /* 0x0000000417080825 */ /* 0x000fe200078e0008 */
[----:B------:R-:W4:Y:S03]  /*09a0*/  @P0 LDG.E R14, desc[UR6][R14.64] ;  /* 0x000000060e0e0981 */ /* 0x000f26000c1e1900 */
[----:B------:R-:W-:-:S02]  /*09b0*/  @!P1 IMAD R7, R7, R5, R0 ;  /* 0x0000000507079224 */ /* 0x000fc400078e0200 */
[----:B--2---:R-:W-:Y:S01]  /*09c0*/  @!P1 IMAD.WIDE.U32 R10, R21, 0x4, R10 ;  /* 0x00000004150a9825 */ /* 0x004fe200078e000a */
[----:B------:R-:W5:Y:S03]  /*09d0*/  @P0 LDG.E R8, desc[UR6][R8.64] ;  /* 0x0000000608080981 */ /* 0x000f66000c1e1900 */
[----:B---3--:R-:W-:Y:S02]  /*09e0*/  @!P1 IMAD.WIDE.U32 R12, R7, 0x4, R12 ;  /* 0x00000004070c9825 */ /* 0x008fe400078e000c */
[----:B------:R-:W2:Y:S04]  /*09f0*/  @!P1 LDG.E R10, desc[UR6][R10.64] ;  /* 0x000000060a0a9981 */ /* 0x000ea8000c1e1900 */
[----:B------:R-:W2:Y:S01]  /*0a00*/  @!P1 LDG.E R12, desc[UR6][R12.64] ;  /* 0x000000060c0c9981 */ /* 0x000ea2000c1e1900 */
[----:B----4-:R-:W-:-:S04]  /*0a10*/  @P0 FFMA R4, R4, R14, R25 ;  /* 0x0000000e04040223 */ /* 0x010fc80000000019 */
[----:B-----5:R-:W-:-:S04]  /*0a20*/  @P0 FFMA R25, R17, R8, R4 ;  /* 0x0000000811190223 */ /* 0x020fc80000000004 */
[----:B--2---:R-:W-:-:S07]  /*0a30*/  @!P1 FFMA R25, R10, R12, R25 ;  /* 0x0000000c0a199223 */ /* 0x004fce0000000019 */
.L_x_0:
[----:B------:R-:W0:Y:S01]  /*0a40*/  LDC.64 R6, c[0x0][0x390] ;  /* 0x0000e400ff067b82 */ /* 0x000e220000000a00 */
[----:B------:R-:W-:-:S04]  /*0a50*/  IMAD R3, R3, R5, R0 ;  /* 0x0000000503037224 */ /* 0x000fc800078e0200 */
[----:B0-----:R-:W-:-:S05]  /*0a60*/  IMAD.WIDE.U32 R2, R3, 0x4, R6 ;  /* 0x0000000403027825 */ /* 0x001fca00078e0006 */
[----:B------:R-:W-:Y:S01]  /*0a70*/  STG.E desc[UR6][R2.64], R25 ;  /* 0x0000001902007986 */ /* 0x000fe2000c101906 */
[----:B------:R-:W-:Y:S05]  /*0a80*/  EXIT ;  /* 0x000000000000794d */ /* 0x000fea0003800000 */
.L_x_4:
[----:B------:R-:W-:-:S00]  /*0a90*/  BRA `(.L_x_4) ;  /* 0xfffffffc00fc7947 */ /* 0x000fc0000383ffff */
[----:B------:R-:W-:-:S00]  /*0aa0*/  NOP ;  /* 0x0000000000007918 */ /* 0x000fc00000000000 */
        /* <DEDUP_REMOVED lines=13> */
.L_x_5:


//--------------------- .nv.shared.reserved.0     --------------------------
	.section	.nv.shared.reserved.0,"aw",@nobits
	.weak		__nv_reservedSMEM_offset_0_alias
	.size		__nv_reservedSMEM_offset_0_alias, 0, 64
	.other		__nv_reservedSMEM_offset_0_alias,@"STO_CUDA_RESERVED_SHARED STV_DEFAULT"
__nv_reservedSMEM_offset_0_alias:
	.zero		0
	.zero		64


//--------------------- .nv.constant0._Z10naive_GEMMPfS_S_jjj --------------------------
	.section	.nv.constant0._Z10naive_GEMMPfS_S_jjj,"a",@progbits
	.sectionflags	@""
	.align	4
.nv.constant0._Z10naive_GEMMPfS_S_jjj:
	.zero		932


//--------------------- SYMBOLS --------------------------

	.type		.nv.reservedSmem.offset0,@object
	.size		.nv.reservedSmem.offset0,0x4
